//
// Generated by NVIDIA NVVM Compiler
//
// Compiler Build ID: CL-36424714
// Cuda compilation tools, release 13.0, V13.0.88
// Based on NVVM 20.0.0
//

.version 9.0
.target sm_100
.address_size 64

	// .globl	bench

.visible .entry bench(
	.param .u64 .ptr .align 1 bench_param_0,
	.param .u64 .ptr .align 1 bench_param_1,
	.param .u64 .ptr .align 1 bench_param_2,
	.param .u32 bench_param_3
)
{
	.reg .pred 	%p<2>;
	.reg .b32 	%r<17>;
	.reg .b64 	%rd<11>;

	ld.param.u64 	%rd1, [bench_param_0];
	ld.param.u64 	%rd2, [bench_param_1];
	ld.param.u64 	%rd3, [bench_param_2];
	ld.param.u32 	%r4, [bench_param_3];
	mov.u32 	%r5, %ctaid.x;
	mov.u32 	%r6, %ntid.x;
	mov.u32 	%r7, %tid.x;
	mad.lo.s32 	%r1, %r5, %r6, %r7;
	mov.u32 	%r8, %ctaid.y;
	mov.u32 	%r9, %ntid.y;
	mov.u32 	%r10, %tid.y;
	mad.lo.s32 	%r11, %r8, %r9, %r10;
	max.u32 	%r12, %r1, %r11;
	setp.ge.u32 	%p1, %r12, %r4;
	@%p1 bra 	$L__BB0_2;
	cvta.to.global.u64 	%rd4, %rd1;
	cvta.to.global.u64 	%rd5, %rd2;
	cvta.to.global.u64 	%rd6, %rd3;
	mad.lo.s32 	%r13, %r4, %r1, %r11;
	mul.wide.s32 	%rd7, %r13, 4;
	add.s64 	%rd8, %rd4, %rd7;
	ld.global.u32 	%r14, [%rd8];
	add.s64 	%rd9, %rd5, %rd7;
	ld.global.u32 	%r15, [%rd9];
	add.s32 	%r16, %r15, %r14;
	add.s64 	%rd10, %rd6, %rd7;
	st.global.u32 	[%rd10], %r16;
$L__BB0_2:
	ret;

}


// ===== COMPILED SASS (sm_100) =====

	.target	sm_100

	.elftype	@"ET_EXEC"


//--------------------- .note.nv.tkinfo           --------------------------
	.section	.note.nv.tkinfo,"",@"SHT_NOTE"
	.sectionflags	@"SHF_NOTE_NV_TKINFO"
	.tkinfo
        /*0018*/ 	.word	0x00000002
        /*0030*/ 	.string	""
        /*0030*/ 	.string	"ptxas"
        /*0030*/ 	.string	"Cuda compilation tools, release 13.0, V13.0.88"
        /*0030*/ 	.string	"Build cuda_13.0.r13.0/compiler.36424714_0"
        /*0030*/ 	.string	"-arch sm_100 -m 64 "



//--------------------- .note.nv.cuinfo           --------------------------
	.section	.note.nv.cuinfo,"",@"SHT_NOTE"
	.sectionflags	@"SHF_NOTE_NV_CUINFO"
        /*0018*/ 	.short	0x0002
        /*001a*/ 	.short	0x0064
        /*001c*/ 	.short	0x0082
	.zero		2


//--------------------- .nv.info                  --------------------------
	.section	.nv.info,"",@"SHT_CUDA_INFO"
	.align	4


	//----- nvinfo : EIATTR_REGCOUNT
	.align		4
        /*0000*/ 	.byte	0x04, 0x2f
        /*0002*/ 	.short	(.L_1 - .L_0)
	.align		4
.L_0:
        /*0004*/ 	.word	index@(bench)
        /*0008*/ 	.word	0x0000000c


	//----- nvinfo : EIATTR_FRAME_SIZE
	.align		4
.L_1:
        /*000c*/ 	.byte	0x04, 0x11
        /*000e*/ 	.short	(.L_3 - .L_2)
	.align		4
.L_2:
        /*0010*/ 	.word	index@(bench)
        /*0014*/ 	.word	0x00000000


	//----- nvinfo : EIATTR_MIN_STACK_SIZE
	.align		4
.L_3:
        /*0018*/ 	.byte	0x04, 0x12
        /*001a*/ 	.short	(.L_5 - .L_4)
	.align		4
.L_4:
        /*001c*/ 	.word	index@(bench)
        /*0020*/ 	.word	0x00000000
.L_5:


//--------------------- .nv.compat                --------------------------
	.section	.nv.compat,"",@"SHT_CUDA_COMPAT_INFO"
	.align	4
        /*0000*/ 	.byte	0x02, 0x09, 0x00, 0x00, 0x02, 0x02, 0x01, 0x00, 0x02, 0x05, 0x05, 0x00, 0x03, 0x07, 0x01, 0x01
        /*0010*/ 	.byte	0x02, 0x03, 0x00, 0x00, 0x02, 0x06, 0x01, 0x00, 0x04, 0x0b, 0x08, 0x00, 0x09, 0x00, 0x00, 0x00
        /*0020*/ 	.byte	0x00, 0x00, 0x00, 0x00


//--------------------- .nv.info.bench            --------------------------
	.section	.nv.info.bench,"",@"SHT_CUDA_INFO"
	.sectionflags	@""
	.align	4


	//----- nvinfo : EIATTR_CUDA_API_VERSION
	.align		4
        /*0000*/ 	.byte	0x04, 0x37
        /*0002*/ 	.short	(.L_7 - .L_6)
.L_6:
        /*0004*/ 	.word	0x00000082


	//----- nvinfo : EIATTR_KPARAM_INFO
	.align		4
.L_7:
        /*0008*/ 	.byte	0x04, 0x17
        /*000a*/ 	.short	(.L_9 - .L_8)
.L_8:
        /*000c*/ 	.word	0x00000000
        /*0010*/ 	.short	0x0003
        /*0012*/ 	.short	0x0018
        /*0014*/ 	.byte	0x00, 0xf0, 0x11, 0x00


	//----- nvinfo : EIATTR_KPARAM_INFO
	.align		4
.L_9:
        /*0018*/ 	.byte	0x04, 0x17
        /*001a*/ 	.short	(.L_11 - .L_10)
.L_10:
        /*001c*/ 	.word	0x00000000
        /*0020*/ 	.short	0x0002
        /*0022*/ 	.short	0x0010
        /*0024*/ 	.byte	0x00, 0xf5, 0x21, 0x00


	//----- nvinfo : EIATTR_KPARAM_INFO
	.align		4
.L_11:
        /*0028*/ 	.byte	0x04, 0x17
        /*002a*/ 	.short	(.L_13 - .L_12)
.L_12:
        /*002c*/ 	.word	0x00000000
        /*0030*/ 	.short	0x0001
        /*0032*/ 	.short	0x0008
        /*0034*/ 	.byte	0x00, 0xf5, 0x21, 0x00


	//----- nvinfo : EIATTR_KPARAM_INFO
	.align		4
.L_13:
        /*0038*/ 	.byte	0x04, 0x17
        /*003a*/ 	.short	(.L_15 - .L_14)
.L_14:
        /*003c*/ 	.word	0x00000000
        /*0040*/ 	.short	0x0000
        /*0042*/ 	.short	0x0000
        /*0044*/ 	.byte	0x00, 0xf5, 0x21, 0x00


	//----- nvinfo : EIATTR_SPARSE_MMA_MASK
	.align		4
.L_15:
        /*0048*/ 	.byte	0x03, 0x50
        /*004a*/ 	.short	0x0000


	//----- nvinfo : EIATTR_MAXREG_COUNT
	.align		4
        /*004c*/ 	.byte	0x03, 0x1b
        /*004e*/ 	.short	0x00ff


	//----- nvinfo : EIATTR_MERCURY_ISA_VERSION
	.align		4
        /*0050*/ 	.byte	0x03, 0x5f
        /*0052*/ 	.short	0x0101


	//----- nvinfo : EIATTR_VRC_CTA_INIT_COUNT
	.align		4
        /*0054*/ 	.byte	0x02, 0x4a
	.zero		1
	.zero		1


	//----- nvinfo : EIATTR_EXIT_INSTR_OFFSETS
	.align		4
        /*0058*/ 	.byte	0x04, 0x1c
        /*005a*/ 	.short	(.L_17 - .L_16)


	//   ....[0]....
.L_16:
        /*005c*/ 	.word	0x000000c0


	//   ....[1]....
        /*0060*/ 	.word	0x00000190


	//----- nvinfo : EIATTR_CBANK_PARAM_SIZE
	.align		4
.L_17:
        /*0064*/ 	.byte	0x03, 0x19
        /*0066*/ 	.short	0x001c


	//----- nvinfo : EIATTR_PARAM_CBANK
	.align		4
        /*0068*/ 	.byte	0x04, 0x0a
        /*006a*/ 	.short	(.L_19 - .L_18)
	.align		4
.L_18:
        /*006c*/ 	.word	index@(.nv.constant0.bench)
        /*0070*/ 	.short	0x0380
        /*0072*/ 	.short	0x001c


	//----- nvinfo : EIATTR_SW_WAR
	.align		4
.L_19:
        /*0074*/ 	.byte	0x04, 0x36
        /*0076*/ 	.short	(.L_21 - .L_20)
.L_20:
        /*0078*/ 	.word	0x00000008
.L_21:


//--------------------- .nv.callgraph             --------------------------
	.section	.nv.callgraph,"",@"SHT_CUDA_CALLGRAPH"
	.align	4
	.sectionentsize	8
	.align		4
        /*0000*/ 	.word	0x00000000
	.align		4
        /*0004*/ 	.word	0xffffffff
	.align		4
        /*0008*/ 	.word	0x00000000
	.align		4
        /*000c*/ 	.word	0xfffffffe
	.align		4
        /*0010*/ 	.word	0x00000000
	.align		4
        /*0014*/ 	.word	0xfffffffd
	.align		4
        /*0018*/ 	.word	0x00000000
	.align		4
        /*001c*/ 	.word	0xfffffffc


//--------------------- .text.bench               --------------------------
	.section	.text.bench,"ax",@progbits
	.align	128
        .global         bench
        .type           bench,@function
        .size           bench,(.L_x_1 - bench)
        .other          bench,@"STO_CUDA_ENTRY STV_DEFAULT"
bench:
.text.bench:
[----:B------:R-:W-:Y:S01]  /*0000*/  LDC R1, c[0x0][0x37c] ;  /* 0x0000df00ff017b82 */ /* 0x000fe20000000800 */
[----:B------:R-:W0:Y:S07]  /*0010*/  S2R R3, SR_TID.X ;  /* 0x0000000000037919 */ /* 0x000e2e0000002100 */
[----:B------:R-:W0:Y:S01]  /*0020*/  LDC R0, c[0x0][0x360] ;  /* 0x0000d800ff007b82 */ /* 0x000e220000000800 */
[----:B------:R-:W1:Y:S01]  /*0030*/  LDCU UR6, c[0x0][0x398] ;  /* 0x00007300ff0677ac */ /* 0x000e620008000800 */
[----:B------:R-:W2:Y:S06]  /*0040*/  S2R R2, SR_TID.Y ;  /* 0x0000000000027919 */ /* 0x000eac0000002200 */
[----:B------:R-:W0:Y:S08]  /*0050*/  S2UR UR4, SR_CTAID.X ;  /* 0x00000000000479c3 */ /* 0x000e300000002500 */
[----:B------:R-:W2:Y:S08]  /*0060*/  S2UR UR5, SR_CTAID.Y ;  /* 0x00000000000579c3 */ /* 0x000eb00000002600 */
[----:B------:R-:W2:Y:S01]  /*0070*/  LDC R7, c[0x0][0x364] ;  /* 0x0000d900ff077b82 */ /* 0x000ea20000000800 */
[----:B0-----:R-:W-:-:S02]  /*0080*/  IMAD R0, R0, UR4, R3 ;  /* 0x0000000400007c24 */ /* 0x001fc4000f8e0203 */
[----:B--2---:R-:W-:-:S05]  /*0090*/  IMAD R7, R7, UR5, R2 ;  /* 0x0000000507077c24 */ /* 0x004fca000f8e0202 */
[----:B------:R-:W-:-:S04]  /*00a0*/  VIMNMX.U32 R2, PT, PT, R0, R7, !PT ;  /* 0x0000000700027248 */ /* 0x000fc80007fe0000 */
[----:B-1----:R-:W-:-:S13]  /*00b0*/  ISETP.GE.U32.AND P0, PT, R2, UR6, PT ;  /* 0x0000000602007c0c */ /* 0x002fda000bf06070 */
[----:B------:R-:W-:Y:S05]  /*00c0*/  @P0 EXIT ;  /* 0x000000000000094d */ /* 0x000fea0003800000 */
[----:B------:R-:W0:Y:S01]  /*00d0*/  LDC.64 R2, c[0x0][0x380] ;  /* 0x0000e000ff027b82 */ /* 0x000e220000000a00 */
[----:B------:R-:W1:Y:S01]  /*00e0*/  LDCU.64 UR4, c[0x0][0x358] ;  /* 0x00006b00ff0477ac */ /* 0x000e620008000a00 */
[----:B------:R-:W-:-:S06]  /*00f0*/  IMAD R9, R0, UR6, R7 ;  /* 0x0000000600097c24 */ /* 0x000fcc000f8e0207 */
[----:B------:R-:W2:Y:S08]  /*0100*/  LDC.64 R4, c[0x0][0x388] ;  /* 0x0000e200ff047b82 */ /* 0x000eb00000000a00 */
[----:B------:R-:W3:Y:S01]  /*0110*/  LDC.64 R6, c[0x0][0x390] ;  /* 0x0000e400ff067b82 */ /* 0x000ee20000000a00 */
[----:B0-----:R-:W-:-:S06]  /*0120*/  IMAD.WIDE R2, R9, 0x4, R2 ;  /* 0x0000000409027825 */ /* 0x001fcc00078e0202 */
[----:B-1----:R-:W4:Y:S01]  /*0130*/  LDG.E R2, desc[UR4][R2.64] ;  /* 0x0000000402027981 */ /* 0x002f22000c1e1900 */
[----:B--2---:R-:W-:-:S06]  /*0140*/  IMAD.WIDE R4, R9, 0x4, R4 ;  /* 0x0000000409047825 */ /* 0x004fcc00078e0204 */
[----:B------:R-:W4:Y:S01]  /*0150*/  LDG.E R5, desc[UR4][R4.64] ;  /* 0x0000000404057981 */ /* 0x000f22000c1e1900 */
[----:B---3--:R-:W-:Y:S01]  /*0160*/  IMAD.WIDE R6, R9, 0x4, R6 ;  /* 0x0000000409067825 */ /* 0x008fe200078e0206 */
[----:B----4-:R-:W-:-:S05]  /*0170*/  IADD3 R9, PT, PT, R2, R5, RZ ;  /* 0x0000000502097210 */ /* 0x010fca0007ffe0ff */
[----:B------:R-:W-:Y:S01]  /*0180*/  STG.E desc[UR4][R6.64], R9 ;  /* 0x0000000906007986 */ /* 0x000fe2000c101904 */
[----:B------:R-:W-:Y:S05]  /*0190*/  EXIT ;  /* 0x000000000000794d */ /* 0x000fea0003800000 */
.L_x_0:
[----:B------:R-:W-:-:S00]  /*01a0*/  BRA `(.L_x_0) ;  /* 0xfffffffc00fc7947 */ /* 0x000fc0000383ffff */
[----:B------:R-:W-:-:S00]  /*01b0*/  NOP ;  /* 0x0000000000007918 */ /* 0x000fc00000000000 */
        /* <DEDUP_REMOVED lines=12> */
.L_x_1:


//--------------------- .nv.shared.reserved.0     --------------------------
	.section	.nv.shared.reserved.0,"aw",@nobits
	.weak		__nv_reservedSMEM_offset_0_alias
	.size		__nv_reservedSMEM_offset_0_alias, 0, 64
	.other		__nv_reservedSMEM_offset_0_alias,@"STO_CUDA_RESERVED_SHARED STV_DEFAULT"
__nv_reservedSMEM_offset_0_alias:
	.zero		0
	.zero		64


//--------------------- .nv.constant0.bench       --------------------------
	.section	.nv.constant0.bench,"a",@progbits
	.sectionflags	@""
	.align	4
.nv.constant0.bench:
	.zero		924


//--------------------- SYMBOLS --------------------------

	.type		.nv.reservedSmem.offset0,@object
	.size		.nv.reservedSmem.offset0,0x4
